







.version 7.7
.target sm_52
.address_size 64





.visible .entry _Z22bpnn_layerforward_CUDAPfS_S_S_ii(
.param .u64 _Z22bpnn_layerforward_CUDAPfS_S_S_ii_param_0,
.param .u64 _Z22bpnn_layerforward_CUDAPfS_S_S_ii_param_1,
.param .u64 _Z22bpnn_layerforward_CUDAPfS_S_S_ii_param_2,
.param .u64 _Z22bpnn_layerforward_CUDAPfS_S_S_ii_param_3,
.param .u32 _Z22bpnn_layerforward_CUDAPfS_S_S_ii_param_4,
.param .u32 _Z22bpnn_layerforward_CUDAPfS_S_S_ii_param_5
)
{
.reg .pred %p<7>;
.reg .f32 %f<23>;
.reg .b32 %r<49>;
.reg .b64 %rd<13>;

	.shared .align 4 .b8 _ZZ22bpnn_layerforward_CUDAPfS_S_S_iiE10input_node[64];

	.shared .align 4 .b8 _ZZ22bpnn_layerforward_CUDAPfS_S_S_iiE13weight_matrix[1024];

ld.param.u64 %rd2, [_Z22bpnn_layerforward_CUDAPfS_S_S_ii_param_0];
ld.param.u64 %rd3, [_Z22bpnn_layerforward_CUDAPfS_S_S_ii_param_2];
ld.param.u64 %rd4, [_Z22bpnn_layerforward_CUDAPfS_S_S_ii_param_3];
ld.param.u32 %r10, [_Z22bpnn_layerforward_CUDAPfS_S_S_ii_param_5];
mov.u32 %r1, %ctaid.y;
mov.u32 %r2, %tid.y;
mov.u32 %r3, %tid.x;
setp.ne.s32 %p1, %r3, 0;
shl.b32 %r11, %r2, 2;
mov.u32 %r12, _ZZ22bpnn_layerforward_CUDAPfS_S_S_iiE10input_node;
add.s32 %r4, %r12, %r11;
@%p1 bra $L__BB0_2;

shl.b32 %r13, %r1, 4;
add.s32 %r14, %r2, %r13;
cvta.to.global.u64 %rd5, %rd2;
mul.wide.s32 %rd6, %r14, 4;
add.s64 %rd7, %rd5, %rd6;
ld.global.f32 %f1, [%rd7+4];
st.shared.f32 [%r4], %f1;

$L__BB0_2:
bar.sync 0;
add.s32 %r15, %r10, 1;
add.s32 %r16, %r2, 1;
mad.lo.s32 %r17, %r15, %r16, %r3;
shl.b32 %r18, %r10, 4;
add.s32 %r19, %r18, 16;
mad.lo.s32 %r20, %r19, %r1, %r17;
cvta.to.global.u64 %rd8, %rd3;
mul.wide.s32 %rd9, %r20, 4;
add.s64 %rd1, %rd8, %rd9;
ld.shared.f32 %f2, [%r4];
ld.global.f32 %f3, [%rd1+4];
mul.f32 %f4, %f3, %f2;
shl.b32 %r21, %r2, 6;
mov.u32 %r22, _ZZ22bpnn_layerforward_CUDAPfS_S_S_iiE13weight_matrix;
add.s32 %r23, %r22, %r21;
shl.b32 %r24, %r3, 2;
add.s32 %r5, %r23, %r24;
st.shared.f32 [%r5], %f4;
bar.sync 0;
mov.f32 %f5, 0f40000000;
cvt.rzi.s32.f32 %r6, %f5;
rem.s32 %r25, %r2, %r6;
setp.ne.s32 %p2, %r25, 0;
@%p2 bra $L__BB0_4;

ld.shared.f32 %f6, [%r5];
shr.u32 %r26, %r6, 31;
add.s32 %r27, %r6, %r26;
shr.s32 %r28, %r27, 1;
mad.lo.s32 %r29, %r28, 64, %r5;
ld.shared.f32 %f7, [%r29];
add.f32 %f8, %f6, %f7;
st.shared.f32 [%r5], %f8;

$L__BB0_4:
bar.sync 0;
mov.f32 %f9, 0f40800000;
cvt.rzi.s32.f32 %r7, %f9;
rem.s32 %r30, %r2, %r7;
setp.ne.s32 %p3, %r30, 0;
@%p3 bra $L__BB0_6;

ld.shared.f32 %f10, [%r5];
shr.u32 %r31, %r7, 31;
add.s32 %r32, %r7, %r31;
shr.s32 %r33, %r32, 1;
mad.lo.s32 %r34, %r33, 64, %r5;
ld.shared.f32 %f11, [%r34];
add.f32 %f12, %f10, %f11;
st.shared.f32 [%r5], %f12;

$L__BB0_6:
bar.sync 0;
mov.f32 %f13, 0f41000000;
cvt.rzi.s32.f32 %r8, %f13;
rem.s32 %r35, %r2, %r8;
setp.ne.s32 %p4, %r35, 0;
@%p4 bra $L__BB0_8;

ld.shared.f32 %f14, [%r5];
shr.u32 %r36, %r8, 31;
add.s32 %r37, %r8, %r36;
shr.s32 %r38, %r37, 1;
mad.lo.s32 %r39, %r38, 64, %r5;
ld.shared.f32 %f15, [%r39];
add.f32 %f16, %f14, %f15;
st.shared.f32 [%r5], %f16;

$L__BB0_8:
bar.sync 0;
mov.f32 %f17, 0f41800000;
cvt.rzi.s32.f32 %r9, %f17;
rem.s32 %r40, %r2, %r9;
setp.ne.s32 %p5, %r40, 0;
@%p5 bra $L__BB0_10;

ld.shared.f32 %f18, [%r5];
shr.u32 %r41, %r9, 31;
add.s32 %r42, %r9, %r41;
shr.s32 %r43, %r42, 1;
mad.lo.s32 %r44, %r43, 64, %r5;
ld.shared.f32 %f19, [%r44];
add.f32 %f20, %f18, %f19;
st.shared.f32 [%r5], %f20;

$L__BB0_10:
bar.sync 0;
ld.shared.f32 %f21, [%r5];
st.global.f32 [%rd1+4], %f21;
@%p1 bra $L__BB0_12;

add.s32 %r47, %r22, %r11;
ld.shared.f32 %f22, [%r47];
mad.lo.s32 %r48, %r1, %r10, %r2;
cvta.to.global.u64 %rd10, %rd4;
mul.wide.s32 %rd11, %r48, 4;
add.s64 %rd12, %rd10, %rd11;
st.global.f32 [%rd12], %f22;

$L__BB0_12:
ret;

}

.visible .entry _Z24bpnn_adjust_weights_cudaPfiS_iS_S_(
.param .u64 _Z24bpnn_adjust_weights_cudaPfiS_iS_S__param_0,
.param .u32 _Z24bpnn_adjust_weights_cudaPfiS_iS_S__param_1,
.param .u64 _Z24bpnn_adjust_weights_cudaPfiS_iS_S__param_2,
.param .u32 _Z24bpnn_adjust_weights_cudaPfiS_iS_S__param_3,
.param .u64 _Z24bpnn_adjust_weights_cudaPfiS_iS_S__param_4,
.param .u64 _Z24bpnn_adjust_weights_cudaPfiS_iS_S__param_5
)
{
.reg .pred %p<2>;
.reg .f32 %f<17>;
.reg .b32 %r<15>;
.reg .f64 %fd<25>;
.reg .b64 %rd<19>;


ld.param.u64 %rd4, [_Z24bpnn_adjust_weights_cudaPfiS_iS_S__param_0];
ld.param.u32 %r2, [_Z24bpnn_adjust_weights_cudaPfiS_iS_S__param_1];
ld.param.u64 %rd5, [_Z24bpnn_adjust_weights_cudaPfiS_iS_S__param_2];
ld.param.u64 %rd6, [_Z24bpnn_adjust_weights_cudaPfiS_iS_S__param_4];
ld.param.u64 %rd7, [_Z24bpnn_adjust_weights_cudaPfiS_iS_S__param_5];
cvta.to.global.u64 %rd1, %rd6;
shl.b32 %r3, %r2, 4;
add.s32 %r4, %r3, 16;
mov.u32 %r5, %ctaid.y;
add.s32 %r6, %r2, 1;
mov.u32 %r7, %tid.y;
mov.u32 %r1, %tid.x;
add.s32 %r8, %r1, %r2;
mad.lo.s32 %r9, %r6, %r7, %r8;
mad.lo.s32 %r10, %r4, %r5, %r9;
shl.b32 %r11, %r5, 4;
add.s32 %r12, %r7, %r11;
cvta.to.global.u64 %rd8, %rd4;
mul.wide.s32 %rd9, %r1, 4;
add.s64 %rd2, %rd8, %rd9;
ld.global.f32 %f1, [%rd2+4];
cvt.f64.f32 %fd1, %f1;
mul.f64 %fd2, %fd1, 0d3FD3333333333333;
cvta.to.global.u64 %rd10, %rd5;
mul.wide.s32 %rd11, %r12, 4;
add.s64 %rd12, %rd10, %rd11;
ld.global.f32 %f2, [%rd12+4];
cvt.f64.f32 %fd3, %f2;
cvta.to.global.u64 %rd3, %rd7;
mul.wide.s32 %rd13, %r10, 4;
add.s64 %rd14, %rd3, %rd13;
ld.global.f32 %f3, [%rd14+8];
cvt.f64.f32 %fd4, %f3;
mul.f64 %fd5, %fd4, 0d3FD3333333333333;
fma.rn.f64 %fd6, %fd2, %fd3, %fd5;
add.s64 %rd15, %rd1, %rd13;
ld.global.f32 %f4, [%rd15+8];
cvt.f64.f32 %fd7, %f4;
add.f64 %fd8, %fd6, %fd7;
cvt.rn.f32.f64 %f5, %fd8;
st.global.f32 [%rd15+8], %f5;
ld.global.f32 %f6, [%rd2+4];
cvt.f64.f32 %fd9, %f6;
mul.f64 %fd10, %fd9, 0d3FD3333333333333;
ld.global.f32 %f7, [%rd12+4];
cvt.f64.f32 %fd11, %f7;
ld.global.f32 %f8, [%rd14+8];
cvt.f64.f32 %fd12, %f8;
mul.f64 %fd13, %fd12, 0d3FD3333333333333;
fma.rn.f64 %fd14, %fd10, %fd11, %fd13;
cvt.rn.f32.f64 %f9, %fd14;
st.global.f32 [%rd14+8], %f9;
bar.sync 0;
or.b32 %r13, %r7, %r5;
setp.ne.s32 %p1, %r13, 0;
@%p1 bra $L__BB1_2;

add.s32 %r14, %r1, 1;
ld.global.f32 %f10, [%rd2+4];
cvt.f64.f32 %fd15, %f10;
mul.wide.s32 %rd16, %r14, 4;
add.s64 %rd17, %rd3, %rd16;
ld.global.f32 %f11, [%rd17];
cvt.f64.f32 %fd16, %f11;
mul.f64 %fd17, %fd16, 0d3FD3333333333333;
fma.rn.f64 %fd18, %fd15, 0d3FD3333333333333, %fd17;
add.s64 %rd18, %rd1, %rd16;
ld.global.f32 %f12, [%rd18];
cvt.f64.f32 %fd19, %f12;
add.f64 %fd20, %fd18, %fd19;
cvt.rn.f32.f64 %f13, %fd20;
st.global.f32 [%rd18], %f13;
ld.global.f32 %f14, [%rd2+4];
cvt.f64.f32 %fd21, %f14;
ld.global.f32 %f15, [%rd17];
cvt.f64.f32 %fd22, %f15;
mul.f64 %fd23, %fd22, 0d3FD3333333333333;
fma.rn.f64 %fd24, %fd21, 0d3FD3333333333333, %fd23;
cvt.rn.f32.f64 %f16, %fd24;
st.global.f32 [%rd17], %f16;

$L__BB1_2:
ret;

}



// ===== COMPILED SASS (sm_100) =====

	.target	sm_100

	.elftype	@"ET_EXEC"


//--------------------- .note.nv.tkinfo           --------------------------
	.section	.note.nv.tkinfo,"",@"SHT_NOTE"
	.sectionflags	@"SHF_NOTE_NV_TKINFO"
	.tkinfo
        /*0018*/ 	.word	0x00000002
        /*0030*/ 	.string	""
        /*0030*/ 	.string	"ptxas"
        /*0030*/ 	.string	"Cuda compilation tools, release 13.0, V13.0.88"
        /*0030*/ 	.string	"Build cuda_13.0.r13.0/compiler.36424714_0"
        /*0030*/ 	.string	"-arch sm_100 "



//--------------------- .note.nv.cuinfo           --------------------------
	.section	.note.nv.cuinfo,"",@"SHT_NOTE"
	.sectionflags	@"SHF_NOTE_NV_CUINFO"
        /*0018*/ 	.short	0x0002
        /*001a*/ 	.short	0x0034
        /*001c*/ 	.short	0x0082
	.zero		2


//--------------------- .nv.info                  --------------------------
	.section	.nv.info,"",@"SHT_CUDA_INFO"
	.align	4


	//----- nvinfo : EIATTR_REGCOUNT
	.align		4
        /*0000*/ 	.byte	0x04, 0x2f
        /*0002*/ 	.short	(.L_1 - .L_0)
	.align		4
.L_0:
        /*0004*/ 	.word	index@(_Z22bpnn_layerforward_CUDAPfS_S_S_ii)
        /*0008*/ 	.word	0x00000012


	//----- nvinfo : EIATTR_FRAME_SIZE
	.align		4
.L_1:
        /*000c*/ 	.byte	0x04, 0x11
        /*000e*/ 	.short	(.L_3 - .L_2)
	.align		4
.L_2:
        /*0010*/ 	.word	index@(_Z22bpnn_layerforward_CUDAPfS_S_S_ii)
        /*0014*/ 	.word	0x00000000


	//----- nvinfo : EIATTR_REGCOUNT
	.align		4
.L_3:
        /*0018*/ 	.byte	0x04, 0x2f
        /*001a*/ 	.short	(.L_5 - .L_4)
	.align		4
.L_4:
        /*001c*/ 	.word	index@(_Z24bpnn_adjust_weights_cudaPfiS_iS_S_)
        /*0020*/ 	.word	0x0000001e


	//----- nvinfo : EIATTR_FRAME_SIZE
	.align		4
.L_5:
        /*0024*/ 	.byte	0x04, 0x11
        /*0026*/ 	.short	(.L_7 - .L_6)
	.align		4
.L_6:
        /*0028*/ 	.word	index@(_Z24bpnn_adjust_weights_cudaPfiS_iS_S_)
        /*002c*/ 	.word	0x00000000


	//----- nvinfo : EIATTR_MIN_STACK_SIZE
	.align		4
.L_7:
        /*0030*/ 	.byte	0x04, 0x12
        /*0032*/ 	.short	(.L_9 - .L_8)
	.align		4
.L_8:
        /*0034*/ 	.word	index@(_Z24bpnn_adjust_weights_cudaPfiS_iS_S_)
        /*0038*/ 	.word	0x00000000


	//----- nvinfo : EIATTR_MIN_STACK_SIZE
	.align		4
.L_9:
        /*003c*/ 	.byte	0x04, 0x12
        /*003e*/ 	.short	(.L_11 - .L_10)
	.align		4
.L_10:
        /*0040*/ 	.word	index@(_Z22bpnn_layerforward_CUDAPfS_S_S_ii)
        /*0044*/ 	.word	0x00000000
.L_11:


//--------------------- .nv.compat                --------------------------
	.section	.nv.compat,"",@"SHT_CUDA_COMPAT_INFO"
	.align	4
        /*0000*/ 	.byte	0x02, 0x09, 0x00, 0x00, 0x02, 0x02, 0x01, 0x00, 0x02, 0x05, 0x05, 0x00, 0x03, 0x07, 0x01, 0x01
        /*0010*/ 	.byte	0x02, 0x03, 0x00, 0x00, 0x02, 0x06, 0x01, 0x00, 0x04, 0x0b, 0x08, 0x00, 0x01, 0x00, 0x00, 0x00
        /*0020*/ 	.byte	0x00, 0x00, 0x00, 0x00


//--------------------- .nv.info._Z24bpnn_adjust_weights_cudaPfiS_iS_S_ --------------------------
	.section	.nv.info._Z24bpnn_adjust_weights_cudaPfiS_iS_S_,"",@"SHT_CUDA_INFO"
	.sectionflags	@""
	.align	4


	//----- nvinfo : EIATTR_CUDA_API_VERSION
	.align		4
        /*0000*/ 	.byte	0x04, 0x37
        /*0002*/ 	.short	(.L_13 - .L_12)
.L_12:
        /*0004*/ 	.word	0x00000082


	//----- nvinfo : EIATTR_KPARAM_INFO
	.align		4
.L_13:
        /*0008*/ 	.byte	0x04, 0x17
        /*000a*/ 	.short	(.L_15 - .L_14)
.L_14:
        /*000c*/ 	.word	0x00000000
        /*0010*/ 	.short	0x0005
        /*0012*/ 	.short	0x0028
        /*0014*/ 	.byte	0x00, 0xf0, 0x21, 0x00


	//----- nvinfo : EIATTR_KPARAM_INFO
	.align		4
.L_15:
        /*0018*/ 	.byte	0x04, 0x17
        /*001a*/ 	.short	(.L_17 - .L_16)
.L_16:
        /*001c*/ 	.word	0x00000000
        /*0020*/ 	.short	0x0004
        /*0022*/ 	.short	0x0020
        /*0024*/ 	.byte	0x00, 0xf0, 0x21, 0x00


	//----- nvinfo : EIATTR_KPARAM_INFO
	.align		4
.L_17:
        /*0028*/ 	.byte	0x04, 0x17
        /*002a*/ 	.short	(.L_19 - .L_18)
.L_18:
        /*002c*/ 	.word	0x00000000
        /*0030*/ 	.short	0x0003
        /*0032*/ 	.short	0x0018
        /*0034*/ 	.byte	0x00, 0xf0, 0x11, 0x00


	//----- nvinfo : EIATTR_KPARAM_INFO
	.align		4
.L_19:
        /*0038*/ 	.byte	0x04, 0x17
        /*003a*/ 	.short	(.L_21 - .L_20)
.L_20:
        /*003c*/ 	.word	0x00000000
        /*0040*/ 	.short	0x0002
        /*0042*/ 	.short	0x0010
        /*0044*/ 	.byte	0x00, 0xf0, 0x21, 0x00


	//----- nvinfo : EIATTR_KPARAM_INFO
	.align		4
.L_21:
        /*0048*/ 	.byte	0x04, 0x17
        /*004a*/ 	.short	(.L_23 - .L_22)
.L_22:
        /*004c*/ 	.word	0x00000000
        /*0050*/ 	.short	0x0001
        /*0052*/ 	.short	0x0008
        /*0054*/ 	.byte	0x00, 0xf0, 0x11, 0x00


	//----- nvinfo : EIATTR_KPARAM_INFO
	.align		4
.L_23:
        /*0058*/ 	.byte	0x04, 0x17
        /*005a*/ 	.short	(.L_25 - .L_24)
.L_24:
        /*005c*/ 	.word	0x00000000
        /*0060*/ 	.short	0x0000
        /*0062*/ 	.short	0x0000
        /*0064*/ 	.byte	0x00, 0xf0, 0x21, 0x00


	//----- nvinfo : EIATTR_SPARSE_MMA_MASK
	.align		4
.L_25:
        /*0068*/ 	.byte	0x03, 0x50
        /*006a*/ 	.short	0x0000


	//----- nvinfo : EIATTR_MAXREG_COUNT
	.align		4
        /*006c*/ 	.byte	0x03, 0x1b
        /*006e*/ 	.short	0x00ff


	//----- nvinfo : EIATTR_NUM_BARRIERS
	.align		4
        /*0070*/ 	.byte	0x02, 0x4c
        /*0072*/ 	.byte	0x01
	.zero		1


	//----- nvinfo : EIATTR_MERCURY_ISA_VERSION
	.align		4
        /*0074*/ 	.byte	0x03, 0x5f
        /*0076*/ 	.short	0x0101


	//----- nvinfo : EIATTR_VRC_CTA_INIT_COUNT
	.align		4
        /*0078*/ 	.byte	0x02, 0x4a
	.zero		1
	.zero		1


	//----- nvinfo : EIATTR_EXIT_INSTR_OFFSETS
	.align		4
        /*007c*/ 	.byte	0x04, 0x1c
        /*007e*/ 	.short	(.L_27 - .L_26)


	//   ....[0]....
.L_26:
        /*0080*/ 	.word	0x00000310


	//   ....[1]....
        /*0084*/ 	.word	0x00000480


	//----- nvinfo : EIATTR_CBANK_PARAM_SIZE
	.align		4
.L_27:
        /*0088*/ 	.byte	0x03, 0x19
        /*008a*/ 	.short	0x0030


	//----- nvinfo : EIATTR_PARAM_CBANK
	.align		4
        /*008c*/ 	.byte	0x04, 0x0a
        /*008e*/ 	.short	(.L_29 - .L_28)
	.align		4
.L_28:
        /*0090*/ 	.word	index@(.nv.constant0._Z24bpnn_adjust_weights_cudaPfiS_iS_S_)
        /*0094*/ 	.short	0x0380
        /*0096*/ 	.short	0x0030


	//----- nvinfo : EIATTR_SW_WAR
	.align		4
.L_29:
        /*0098*/ 	.byte	0x04, 0x36
        /*009a*/ 	.short	(.L_31 - .L_30)
.L_30:
        /*009c*/ 	.word	0x00000008
.L_31:


//--------------------- .nv.info._Z22bpnn_layerforward_CUDAPfS_S_S_ii --------------------------
	.section	.nv.info._Z22bpnn_layerforward_CUDAPfS_S_S_ii,"",@"SHT_CUDA_INFO"
	.sectionflags	@""
	.align	4


	//----- nvinfo : EIATTR_CUDA_API_VERSION
	.align		4
        /*0000*/ 	.byte	0x04, 0x37
        /*0002*/ 	.short	(.L_33 - .L_32)
.L_32:
        /*0004*/ 	.word	0x00000082


	//----- nvinfo : EIATTR_KPARAM_INFO
	.align		4
.L_33:
        /*0008*/ 	.byte	0x04, 0x17
        /*000a*/ 	.short	(.L_35 - .L_34)
.L_34:
        /*000c*/ 	.word	0x00000000
        /*0010*/ 	.short	0x0005
        /*0012*/ 	.short	0x0024
        /*0014*/ 	.byte	0x00, 0xf0, 0x11, 0x00


	//----- nvinfo : EIATTR_KPARAM_INFO
	.align		4
.L_35:
        /*0018*/ 	.byte	0x04, 0x17
        /*001a*/ 	.short	(.L_37 - .L_36)
.L_36:
        /*001c*/ 	.word	0x00000000
        /*0020*/ 	.short	0x0004
        /*0022*/ 	.short	0x0020
        /*0024*/ 	.byte	0x00, 0xf0, 0x11, 0x00


	//----- nvinfo : EIATTR_KPARAM_INFO
	.align		4
.L_37:
        /*0028*/ 	.byte	0x04, 0x17
        /*002a*/ 	.short	(.L_39 - .L_38)
.L_38:
        /*002c*/ 	.word	0x00000000
        /*0030*/ 	.short	0x0003
        /*0032*/ 	.short	0x0018
        /*0034*/ 	.byte	0x00, 0xf0, 0x21, 0x00


	//----- nvinfo : EIATTR_KPARAM_INFO
	.align		4
.L_39:
        /*0038*/ 	.byte	0x04, 0x17
        /*003a*/ 	.short	(.L_41 - .L_40)
.L_40:
        /*003c*/ 	.word	0x00000000
        /*0040*/ 	.short	0x0002
        /*0042*/ 	.short	0x0010
        /*0044*/ 	.byte	0x00, 0xf0, 0x21, 0x00


	//----- nvinfo : EIATTR_KPARAM_INFO
	.align		4
.L_41:
        /*0048*/ 	.byte	0x04, 0x17
        /*004a*/ 	.short	(.L_43 - .L_42)
.L_42:
        /*004c*/ 	.word	0x00000000
        /*0050*/ 	.short	0x0001
        /*0052*/ 	.short	0x0008
        /*0054*/ 	.byte	0x00, 0xf0, 0x21, 0x00


	//----- nvinfo : EIATTR_KPARAM_INFO
	.align		4
.L_43:
        /*0058*/ 	.byte	0x04, 0x17
        /*005a*/ 	.short	(.L_45 - .L_44)
.L_44:
        /*005c*/ 	.word	0x00000000
        /*0060*/ 	.short	0x0000
        /*0062*/ 	.short	0x0000
        /*0064*/ 	.byte	0x00, 0xf0, 0x21, 0x00


	//----- nvinfo : EIATTR_SPARSE_MMA_MASK
	.align		4
.L_45:
        /*0068*/ 	.byte	0x03, 0x50
        /*006a*/ 	.short	0x0000


	//----- nvinfo : EIATTR_MAXREG_COUNT
	.align		4
        /*006c*/ 	.byte	0x03, 0x1b
        /*006e*/ 	.short	0x00ff


	//----- nvinfo : EIATTR_NUM_BARRIERS
	.align		4
        /*0070*/ 	.byte	0x02, 0x4c
        /*0072*/ 	.byte	0x01
	.zero		1


	//----- nvinfo : EIATTR_MERCURY_ISA_VERSION
	.align		4
        /*0074*/ 	.byte	0x03, 0x5f
        /*0076*/ 	.short	0x0101


	//----- nvinfo : EIATTR_VRC_CTA_INIT_COUNT
	.align		4
        /*0078*/ 	.byte	0x02, 0x4a
	.zero		1
	.zero		1


	//----- nvinfo : EIATTR_EXIT_INSTR_OFFSETS
	.align		4
        /*007c*/ 	.byte	0x04, 0x1c
        /*007e*/ 	.short	(.L_47 - .L_46)


	//   ....[0]....
.L_46:
        /*0080*/ 	.word	0x00000740


	//   ....[1]....
        /*0084*/ 	.word	0x000007b0


	//----- nvinfo : EIATTR_CBANK_PARAM_SIZE
	.align		4
.L_47:
        /*0088*/ 	.byte	0x03, 0x19
        /*008a*/ 	.short	0x0028


	//----- nvinfo : EIATTR_PARAM_CBANK
	.align		4
        /*008c*/ 	.byte	0x04, 0x0a
        /*008e*/ 	.short	(.L_49 - .L_48)
	.align		4
.L_48:
        /*0090*/ 	.word	index@(.nv.constant0._Z22bpnn_layerforward_CUDAPfS_S_S_ii)
        /*0094*/ 	.short	0x0380
        /*0096*/ 	.short	0x0028


	//----- nvinfo : EIATTR_SW_WAR
	.align		4
.L_49:
        /*0098*/ 	.byte	0x04, 0x36
        /*009a*/ 	.short	(.L_51 - .L_50)
.L_50:
        /*009c*/ 	.word	0x00000008
.L_51:


//--------------------- .nv.callgraph             --------------------------
	.section	.nv.callgraph,"",@"SHT_CUDA_CALLGRAPH"
	.align	4
	.sectionentsize	8
	.align		4
        /*0000*/ 	.word	0x00000000
	.align		4
        /*0004*/ 	.word	0xffffffff
	.align		4
        /*0008*/ 	.word	0x00000000
	.align		4
        /*000c*/ 	.word	0xfffffffe
	.align		4
        /*0010*/ 	.word	0x00000000
	.align		4
        /*0014*/ 	.word	0xfffffffd
	.align		4
        /*0018*/ 	.word	0x00000000
	.align		4
        /*001c*/ 	.word	0xfffffffc


//--------------------- .text._Z24bpnn_adjust_weights_cudaPfiS_iS_S_ --------------------------
	.section	.text._Z24bpnn_adjust_weights_cudaPfiS_iS_S_,"ax",@progbits
	.align	128
        .global         _Z24bpnn_adjust_weights_cudaPfiS_iS_S_
        .type           _Z24bpnn_adjust_weights_cudaPfiS_iS_S_,@function
        .size           _Z24bpnn_adjust_weights_cudaPfiS_iS_S_,(.L_x_2 - _Z24bpnn_adjust_weights_cudaPfiS_iS_S_)
        .other          _Z24bpnn_adjust_weights_cudaPfiS_iS_S_,@"STO_CUDA_ENTRY STV_DEFAULT"
_Z24bpnn_adjust_weights_cudaPfiS_iS_S_:
.text._Z24bpnn_adjust_weights_cudaPfiS_iS_S_:
[----:B------:R-:W-:Y:S01]  /*0000*/  LDC R1, c[0x0][0x37c] ;  /* 0x0000df00ff017b82 */ /* 0x000fe20000000800 */
[----:B------:R-:W0:Y:S01]  /*0010*/  S2R R0, SR_TID.X ;  /* 0x0000000000007919 */ /* 0x000e220000002100 */
[----:B------:R-:W1:Y:S06]  /*0020*/  LDCU UR4, c[0x0][0x388] ;  /* 0x00007100ff0477ac */ /* 0x000e6c0008000800 */
[----:B------:R-:W2:Y:S01]  /*0030*/  LDC.64 R2, c[0x0][0x380] ;  /* 0x0000e000ff027b82 */ /* 0x000ea20000000a00 */
[----:B------:R-:W3:Y:S01]  /*0040*/  S2R R15, SR_TID.Y ;  /* 0x00000000000f7919 */ /* 0x000ee20000002200 */
[----:B------:R-:W4:Y:S01]  /*0050*/  LDCU.64 UR6, c[0x0][0x358] ;  /* 0x00006b00ff0677ac */ /* 0x000f220008000a00 */
[----:B------:R-:W5:Y:S05]  /*0060*/  S2R R14, SR_CTAID.Y ;  /* 0x00000000000e7919 */ /* 0x000f6a0000002600 */
[----:B------:R-:W5:Y:S08]  /*0070*/  LDC.64 R6, c[0x0][0x3a8] ;  /* 0x0000ea00ff067b82 */ /* 0x000f700000000a00 */
[----:B------:R-:W5:Y:S01]  /*0080*/  LDC.64 R10, c[0x0][0x390] ;  /* 0x0000e400ff0a7b82 */ /* 0x000f620000000a00 */
[----:B-1----:R-:W-:-:S07]  /*0090*/  UIADD3 UR5, UPT, UPT, UR4, 0x1, URZ ;  /* 0x0000000104057890 */ /* 0x002fce000fffe0ff */
[----:B------:R-:W1:Y:S01]  /*00a0*/  LDC.64 R4, c[0x0][0x3a0] ;  /* 0x0000e800ff047b82 */ /* 0x000e620000000a00 */
[C---:B0-----:R-:W-:Y:S01]  /*00b0*/  IADD3 R8, PT, PT, R0.reuse, UR4, RZ ;  /* 0x0000000400087c10 */ /* 0x041fe2000fffe0ff */
[----:B------:R-:W-:Y:S01]  /*00c0*/  ULEA UR4, UR4, 0x10, 0x4 ;  /* 0x0000001004047891 */ /* 0x000fe2000f8e20ff */
[----:B--2---:R-:W-:-:S04]  /*00d0*/  IMAD.WIDE R2, R0, 0x4, R2 ;  /* 0x0000000400027825 */ /* 0x004fc800078e0202 */
[----:B---3--:R-:W-:Y:S01]  /*00e0*/  IMAD R9, R15, UR5, R8 ;  /* 0x000000050f097c24 */ /* 0x008fe2000f8e0208 */
[----:B----4-:R-:W2:Y:S01]  /*00f0*/  LDG.E R24, desc[UR6][R2.64+0x4] ;  /* 0x0000040602187981 */ /* 0x010ea2000c1e1900 */
[C---:B-----5:R-:W-:Y:S02]  /*0100*/  LEA R17, R14.reuse, R15, 0x4 ;  /* 0x0000000f0e117211 */ /* 0x060fe400078e20ff */
[----:B------:R-:W-:-:S04]  /*0110*/  IMAD R13, R14, UR4, R9 ;  /* 0x000000040e0d7c24 */ /* 0x000fc8000f8e0209 */
[----:B------:R-:W-:-:S05]  /*0120*/  IMAD.WIDE R8, R13, 0x4, R6 ;  /* 0x000000040d087825 */ /* 0x000fca00078e0206 */
[----:B------:R-:W3:Y:S01]  /*0130*/  LDG.E R26, desc[UR6][R8.64+0x8] ;  /* 0x00000806081a7981 */ /* 0x000ee2000c1e1900 */
[----:B------:R-:W-:-:S05]  /*0140*/  IMAD.WIDE R10, R17, 0x4, R10 ;  /* 0x00000004110a7825 */ /* 0x000fca00078e020a */
[----:B------:R-:W4:Y:S01]  /*0150*/  LDG.E R25, desc[UR6][R10.64+0x4] ;  /* 0x000004060a197981 */ /* 0x000f22000c1e1900 */
[----:B-1----:R-:W-:-:S05]  /*0160*/  IMAD.WIDE R12, R13, 0x4, R4 ;  /* 0x000000040d0c7825 */ /* 0x002fca00078e0204 */
[----:B------:R-:W5:Y:S01]  /*0170*/  LDG.E R27, desc[UR6][R12.64+0x8] ;  /* 0x000008060c1b7981 */ /* 0x000f62000c1e1900 */
[----:B------:R-:W-:Y:S01]  /*0180*/  UMOV UR4, 0x33333333 ;  /* 0x3333333300047882 */ /* 0x000fe20000000000 */
[----:B------:R-:W-:Y:S01]  /*0190*/  UMOV UR5, 0x3fd33333 ;  /* 0x3fd3333300057882 */ /* 0x000fe20000000000 */
[----:B--2---:R-:W0:Y:S08]  /*01a0*/  F2F.F64.F32 R18, R24 ;  /* 0x0000001800127310 */ /* 0x004e300000201800 */
[----:B---3--:R-:W1:Y:S08]  /*01b0*/  F2F.F64.F32 R20, R26 ;  /* 0x0000001a00147310 */ /* 0x008e700000201800 */
[----:B----4-:R-:W2:Y:S01]  /*01c0*/  F2F.F64.F32 R16, R25 ;  /* 0x0000001900107310 */ /* 0x010ea20000201800 */
[----:B0-----:R-:W-:-:S02]  /*01d0*/  DMUL R18, R18, UR4 ;  /* 0x0000000412127c28 */ /* 0x001fc40008000000 */
[----:B-1----:R-:W-:-:S05]  /*01e0*/  DMUL R20, R20, UR4 ;  /* 0x0000000414147c28 */ /* 0x002fca0008000000 */
[----:B-----5:R-:W0:Y:S03]  /*01f0*/  F2F.F64.F32 R22, R27 ;  /* 0x0000001b00167310 */ /* 0x020e260000201800 */
[----:B--2---:R-:W-:-:S08]  /*0200*/  DFMA R16, R18, R16, R20 ;  /* 0x000000101210722b */ /* 0x004fd00000000014 */
[----:B0-----:R-:W-:-:S10]  /*0210*/  DADD R16, R16, R22 ;  /* 0x0000000010107229 */ /* 0x001fd40000000016 */
[----:B------:R-:W0:Y:S02]  /*0220*/  F2F.F32.F64 R17, R16 ;  /* 0x0000001000117310 */ /* 0x000e240000301000 */
[----:B0-----:R0:W-:Y:S04]  /*0230*/  STG.E desc[UR6][R12.64+0x8], R17 ;  /* 0x000008110c007986 */ /* 0x0011e8000c101906 */
[----:B------:R-:W2:Y:S04]  /*0240*/  LDG.E R24, desc[UR6][R2.64+0x4] ;  /* 0x0000040602187981 */ /* 0x000ea8000c1e1900 */
[----:B------:R-:W3:Y:S04]  /*0250*/  LDG.E R26, desc[UR6][R8.64+0x8] ;  /* 0x00000806081a7981 */ /* 0x000ee8000c1e1900 */
[----:B------:R-:W4:Y:S01]  /*0260*/  LDG.E R20, desc[UR6][R10.64+0x4] ;  /* 0x000004060a147981 */ /* 0x000f22000c1e1900 */
[----:B------:R-:W-:Y:S01]  /*0270*/  LOP3.LUT P0, RZ, R15, R14, RZ, 0xfc, !PT ;  /* 0x0000000e0fff7212 */ /* 0x000fe2000780fcff */
[----:B--2---:R-:W1:Y:S08]  /*0280*/  F2F.F64.F32 R18, R24 ;  /* 0x0000001800127310 */ /* 0x004e700000201800 */
[----:B---3--:R-:W2:Y:S08]  /*0290*/  F2F.F64.F32 R22, R26 ;  /* 0x0000001a00167310 */ /* 0x008eb00000201800 */
[----:B----4-:R-:W3:Y:S01]  /*02a0*/  F2F.F64.F32 R20, R20 ;  /* 0x0000001400147310 */ /* 0x010ee20000201800 */
[----:B-1----:R-:W-:-:S02]  /*02b0*/  DMUL R18, R18, UR4 ;  /* 0x0000000412127c28 */ /* 0x002fc40008000000 */
[----:B--2---:R-:W-:-:S08]  /*02c0*/  DMUL R22, R22, UR4 ;  /* 0x0000000416167c28 */ /* 0x004fd00008000000 */
[----:B---3--:R-:W-:-:S10]  /*02d0*/  DFMA R18, R18, R20, R22 ;  /* 0x000000141212722b */ /* 0x008fd40000000016 */
[----:B------:R-:W1:Y:S02]  /*02e0*/  F2F.F32.F64 R19, R18 ;  /* 0x0000001200137310 */ /* 0x000e640000301000 */
[----:B-1----:R0:W-:Y:S01]  /*02f0*/  STG.E desc[UR6][R8.64+0x8], R19 ;  /* 0x0000081308007986 */ /* 0x0021e2000c101906 */
[----:B------:R-:W-:Y:S06]  /*0300*/  BAR.SYNC.DEFER_BLOCKING 0x0 ;  /* 0x0000000000007b1d */ /* 0x000fec0000010000 */
[----:B------:R-:W-:Y:S05]  /*0310*/  @P0 EXIT ;  /* 0x000000000000094d */ /* 0x000fea0003800000 */
[----:B------:R-:W-:Y:S02]  /*0320*/  IADD3 R11, PT, PT, R0, 0x1, RZ ;  /* 0x00000001000b7810 */ /* 0x000fe40007ffe0ff */
[----:B------:R-:W2:Y:S03]  /*0330*/  LDG.E R0, desc[UR6][R2.64+0x4] ;  /* 0x0000040602007981 */ /* 0x000ea6000c1e1900 */
[----:B------:R-:W-:-:S05]  /*0340*/  IMAD.WIDE R6, R11, 0x4, R6 ;  /* 0x000000040b067825 */ /* 0x000fca00078e0206 */
[----:B------:R-:W0:Y:S01]  /*0350*/  LDG.E R14, desc[UR6][R6.64] ;  /* 0x00000006060e7981 */ /* 0x000e22000c1e1900 */
[----:B------:R-:W-:-:S05]  /*0360*/  IMAD.WIDE R10, R11, 0x4, R4 ;  /* 0x000000040b0a7825 */ /* 0x000fca00078e0204 */
[----:B------:R-:W3:Y:S01]  /*0370*/  LDG.E R15, desc[UR6][R10.64] ;  /* 0x000000060a0f7981 */ /* 0x000ee2000c1e1900 */
[----:B--2---:R-:W-:Y:S08]  /*0380*/  F2F.F64.F32 R4, R0 ;  /* 0x0000000000047310 */ /* 0x004ff00000201800 */
[----:B0-----:R-:W0:Y:S08]  /*0390*/  F2F.F64.F32 R8, R14 ;  /* 0x0000000e00087310 */ /* 0x001e300000201800 */
[----:B---3--:R-:W1:Y:S01]  /*03a0*/  F2F.F64.F32 R12, R15 ;  /* 0x0000000f000c7310 */ /* 0x008e620000201800 */
[----:B0-----:R-:W-:-:S08]  /*03b0*/  DMUL R8, R8, UR4 ;  /* 0x0000000408087c28 */ /* 0x001fd00008000000 */
[----:B------:R-:W-:-:S08]  /*03c0*/  DFMA R4, R4, UR4, R8 ;  /* 0x0000000404047c2b */ /* 0x000fd00008000008 */
[----:B-1----:R-:W-:-:S10]  /*03d0*/  DADD R4, R4, R12 ;  /* 0x0000000004047229 */ /* 0x002fd4000000000c */
[----:B------:R-:W0:Y:S02]  /*03e0*/  F2F.F32.F64 R5, R4 ;  /* 0x0000000400057310 */ /* 0x000e240000301000 */
[----:B0-----:R-:W-:Y:S04]  /*03f0*/  STG.E desc[UR6][R10.64], R5 ;  /* 0x000000050a007986 */ /* 0x001fe8000c101906 */
[----:B------:R-:W2:Y:S04]  /*0400*/  LDG.E R16, desc[UR6][R6.64] ;  /* 0x0000000606107981 */ /* 0x000ea8000c1e1900 */
[----:B------:R-:W3:Y:S01]  /*0410*/  LDG.E R2, desc[UR6][R2.64+0x4] ;  /* 0x0000040602027981 */ /* 0x000ee2000c1e1900 */
[----:B--2---:R-:W0:Y:S08]  /*0420*/  F2F.F64.F32 R12, R16 ;  /* 0x00000010000c7310 */ /* 0x004e300000201800 */
[----:B---3--:R-:W1:Y:S01]  /*0430*/  F2F.F64.F32 R8, R2 ;  /* 0x0000000200087310 */ /* 0x008e620000201800 */
[----:B0-----:R-:W-:-:S08]  /*0440*/  DMUL R12, R12, UR4 ;  /* 0x000000040c0c7c28 */ /* 0x001fd00008000000 */
[----:B-1----:R-:W-:-:S10]  /*0450*/  DFMA R8, R8, UR4, R12 ;  /* 0x0000000408087c2b */ /* 0x002fd4000800000c */
[----:B------:R-:W0:Y:S02]  /*0460*/  F2F.F32.F64 R9, R8 ;  /* 0x0000000800097310 */ /* 0x000e240000301000 */
[----:B0-----:R-:W-:Y:S01]  /*0470*/  STG.E desc[UR6][R6.64], R9 ;  /* 0x0000000906007986 */ /* 0x001fe2000c101906 */
[----:B------:R-:W-:Y:S05]  /*0480*/  EXIT ;  /* 0x000000000000794d */ /* 0x000fea0003800000 */
.L_x_0:
[----:B------:R-:W-:-:S00]  /*0490*/  BRA `(.L_x_0) ;  /* 0xfffffffc00fc7947 */ /* 0x000fc0000383ffff */
[----:B------:R-:W-:-:S00]  /*04a0*/  NOP ;  /* 0x0000000000007918 */ /* 0x000fc00000000000 */
        /* <DEDUP_REMOVED lines=13> */
.L_x_2:


//--------------------- .text._Z22bpnn_layerforward_CUDAPfS_S_S_ii --------------------------
	.section	.text._Z22bpnn_layerforward_CUDAPfS_S_S_ii,"ax",@progbits
	.align	128
        .global         _Z22bpnn_layerforward_CUDAPfS_S_S_ii
        .type           _Z22bpnn_layerforward_CUDAPfS_S_S_ii,@function
        .size           _Z22bpnn_layerforward_CUDAPfS_S_S_ii,(.L_x_3 - _Z22bpnn_layerforward_CUDAPfS_S_S_ii)
        .other          _Z22bpnn_layerforward_CUDAPfS_S_S_ii,@"STO_CUDA_ENTRY STV_DEFAULT"
_Z22bpnn_layerforward_CUDAPfS_S_S_ii:
.text._Z22bpnn_layerforward_CUDAPfS_S_S_ii:
[----:B------:R-:W-:Y:S01]  /*0000*/  LDC R1, c[0x0][0x37c] ;  /* 0x0000df00ff017b82 */ /* 0x000fe20000000800 */
[----:B------:R-:W0:Y:S01]  /*0010*/  S2R R2, SR_TID.X ;  /* 0x0000000000027919 */ /* 0x000e220000002100 */
[----:B------:R-:W1:Y:S01]  /*0020*/  LDCU.64 UR10, c[0x0][0x358] ;  /* 0x00006b00ff0a77ac */ /* 0x000e620008000a00 */
[----:B------:R-:W2:Y:S01]  /*0030*/  S2R R0, SR_CTAID.Y ;  /* 0x0000000000007919 */ /* 0x000ea20000002600 */
[----:B------:R-:W2:Y:S04]  /*0040*/  S2R R3, SR_TID.Y ;  /* 0x0000000000037919 */ /* 0x000ea80000002200 */
[----:B------:R-:W3:Y:S01]  /*0050*/  S2UR UR5, SR_CgaCtaId ;  /* 0x00000000000579c3 */ /* 0x000ee20000008800 */
[----:B------:R-:W4:Y:S01]  /*0060*/  LDCU UR9, c[0x0][0x3a4] ;  /* 0x00007480ff0977ac */ /* 0x000f220008000800 */
[----:B0-----:R-:W-:-:S13]  /*0070*/  ISETP.NE.AND P0, PT, R2, RZ, PT ;  /* 0x000000ff0200720c */ /* 0x001fda0003f05270 */
[----:B------:R-:W0:Y:S01]  /*0080*/  @!P0 LDC.64 R4, c[0x0][0x380] ;  /* 0x0000e000ff048b82 */ /* 0x000e220000000a00 */
[----:B--2---:R-:W-:-:S05]  /*0090*/  @!P0 LEA R7, R0, R3, 0x4 ;  /* 0x0000000300078211 */ /* 0x004fca00078e20ff */
[----:B0-----:R-:W-:Y:S01]  /*00a0*/  @!P0 IMAD.WIDE R4, R7, 0x4, R4 ;  /* 0x0000000407048825 */ /* 0x001fe200078e0204 */
[----:B------:R-:W-:Y:S01]  /*00b0*/  UMOV UR4, 0x400 ;  /* 0x0000040000047882 */ /* 0x000fe20000000000 */
[----:B------:R-:W0:Y:S03]  /*00c0*/  LDC.64 R6, c[0x0][0x390] ;  /* 0x0000e400ff067b82 */ /* 0x000e260000000a00 */
[----:B-1----:R0:W2:Y:S01]  /*00d0*/  @!P0 LDG.E R11, desc[UR10][R4.64+0x4] ;  /* 0x0000040a040b8981 */ /* 0x0020a2000c1e1900 */
[----:B---3--:R-:W-:Y:S01]  /*00e0*/  ULEA UR6, UR5, UR4, 0x18 ;  /* 0x0000000405067291 */ /* 0x008fe2000f8ec0ff */
[----:B------:R-:W-:Y:S01]  /*00f0*/  VIADD R9, R3, 0x1 ;  /* 0x0000000103097836 */ /* 0x000fe20000000000 */
[----:B----4-:R-:W-:Y:S02]  /*0100*/  UIADD3 UR7, UPT, UPT, UR9, 0x1, URZ ;  /* 0x0000000109077890 */ /* 0x010fe4000fffe0ff */
[----:B------:R-:W-:-:S02]  /*0110*/  ULEA UR8, UR9, 0x10, 0x4 ;  /* 0x0000001009087891 */ /* 0x000fc4000f8e20ff */
[----:B------:R-:W-:Y:S02]  /*0120*/  LEA R10, R3, UR6, 0x2 ;  /* 0x00000006030a7c11 */ /* 0x000fe4000f8e10ff */
[----:B------:R-:W-:-:S04]  /*0130*/  IMAD R9, R9, UR7, R2 ;  /* 0x0000000709097c24 */ /* 0x000fc8000f8e0202 */
[----:B------:R-:W-:-:S04]  /*0140*/  IMAD R9, R0, UR8, R9 ;  /* 0x0000000800097c24 */ /* 0x000fc8000f8e0209 */
[----:B0-----:R-:W-:Y:S01]  /*0150*/  IMAD.WIDE R4, R9, 0x4, R6 ;  /* 0x0000000409047825 */ /* 0x001fe200078e0206 */
[----:B------:R-:W0:Y:S08]  /*0160*/  I2F.U32.RP R12, 0x2 ;  /* 0x00000002000c7906 */ /* 0x000e300000209000 */
[----:B0-----:R-:W0:Y:S01]  /*0170*/  MUFU.RCP R12, R12 ;  /* 0x0000000c000c7308 */ /* 0x001e220000001000 */
[----:B--2---:R1:W-:Y:S01]  /*0180*/  @!P0 STS [R10], R11 ;  /* 0x0000000b0a008388 */ /* 0x0043e20000000800 */
[----:B------:R-:W-:Y:S06]  /*0190*/  BAR.SYNC.DEFER_BLOCKING 0x0 ;  /* 0x0000000000007b1d */ /* 0x000fec0000010000 */
[----:B------:R-:W2:Y:S01]  /*01a0*/  LDG.E R7, desc[UR10][R4.64+0x4] ;  /* 0x0000040a04077981 */ /* 0x000ea2000c1e1900 */
[----:B------:R-:W3:Y:S01]  /*01b0*/  I2F.U32.RP R13, 0x4 ;  /* 0x00000004000d7906 */ /* 0x000ee20000209000 */
[----:B0-----:R-:W-:Y:S01]  /*01c0*/  IADD3 R8, PT, PT, R12, 0xffffffe, RZ ;  /* 0x0ffffffe0c087810 */ /* 0x001fe20007ffe0ff */
[----:B------:R-:W-:Y:S01]  /*01d0*/  UIADD3 UR4, UPT, UPT, UR4, 0x40, URZ ;  /* 0x0000004004047890 */ /* 0x000fe2000fffe0ff */
[----:B------:R-:W-:Y:S01]  /*01e0*/  IABS R6, R3 ;  /* 0x0000000300067213 */ /* 0x000fe20000000000 */
[----:B------:R-:W2:Y:S02]  /*01f0*/  LDS R10, [R10] ;  /* 0x000000000a0a7984 */ /* 0x000ea40000000800 */
[----:B------:R-:W-:-:S02]  /*0200*/  ULEA UR4, UR5, UR4, 0x18 ;  /* 0x0000000405047291 */ /* 0x000fc4000f8ec0ff */
[----:B------:R0:W4:Y:S08]  /*0210*/  F2I.FTZ.U32.TRUNC.NTZ R9, R8 ;  /* 0x0000000800097305 */ /* 0x000130000021f000 */
[----:B---3--:R-:W3:Y:S01]  /*0220*/  MUFU.RCP R13, R13 ;  /* 0x0000000d000d7308 */ /* 0x008ee20000001000 */
[----:B0-----:R-:W-:Y:S02]  /*0230*/  HFMA2 R8, -RZ, RZ, 0, 0 ;  /* 0x00000000ff087431 */ /* 0x001fe400000001ff */
[----:B----4-:R-:W-:-:S05]  /*0240*/  IMAD.U32 R15, R9, -0x2, RZ ;  /* 0xfffffffe090f7824 */ /* 0x010fca00078e00ff */
[----:B------:R-:W0:Y:S01]  /*0250*/  I2F.U32.RP R12, 0x8 ;  /* 0x00000008000c7906 */ /* 0x000e220000209000 */
[----:B------:R-:W-:-:S07]  /*0260*/  IMAD.HI.U32 R9, R9, R15, R8 ;  /* 0x0000000f09097227 */ /* 0x000fce00078e0008 */
[----:B------:R-:W4:Y:S01]  /*0270*/  I2F.U32.RP R14, 0x10 ;  /* 0x00000010000e7906 */ /* 0x000f220000209000 */
[----:B------:R-:W-:-:S04]  /*0280*/  IMAD.HI.U32 R9, R9, R6, RZ ;  /* 0x0000000609097227 */ /* 0x000fc800078e00ff */
[----:B---3--:R-:W-:Y:S02]  /*0290*/  VIADD R8, R13, 0xffffffe ;  /* 0x0ffffffe0d087836 */ /* 0x008fe40000000000 */
[----:B-1----:R-:W-:Y:S01]  /*02a0*/  IMAD R11, R9, -0x2, R6 ;  /* 0xfffffffe090b7824 */ /* 0x002fe200078e0206 */
[----:B0-----:R-:W-:Y:S04]  /*02b0*/  MUFU.RCP R12, R12 ;  /* 0x0000000c000c7308 */ /* 0x001fe80000001000 */
[----:B------:R-:W-:-:S04]  /*02c0*/  ISETP.GE.U32.AND P1, PT, R11, 0x2, PT ;  /* 0x000000020b00780c */ /* 0x000fc80003f26070 */
[----:B------:R0:W1:Y:S08]  /*02d0*/  F2I.FTZ.U32.TRUNC.NTZ R9, R8 ;  /* 0x0000000800097305 */ /* 0x000070000021f000 */
[----:B----4-:R-:W-:Y:S01]  /*02e0*/  MUFU.RCP R14, R14 ;  /* 0x0000000e000e7308 */ /* 0x010fe20000001000 */
[----:B0-----:R-:W-:Y:S01]  /*02f0*/  IMAD.MOV.U32 R8, RZ, RZ, RZ ;  /* 0x000000ffff087224 */ /* 0x001fe200078e00ff */
[----:B------:R-:W-:-:S02]  /*0300*/  @P1 IADD3 R11, PT, PT, R11, -0x2, RZ ;  /* 0xfffffffe0b0b1810 */ /* 0x000fc40007ffe0ff */
[----:B------:R-:W-:Y:S02]  /*0310*/  ISETP.GE.AND P1, PT, R3, RZ, PT ;  /* 0x000000ff0300720c */ /* 0x000fe40003f26270 */
[----:B------:R-:W-:Y:S01]  /*0320*/  ISETP.GE.U32.AND P2, PT, R11, 0x2, PT ;  /* 0x000000020b00780c */ /* 0x000fe20003f46070 */
[----:B-1----:R-:W-:Y:S01]  /*0330*/  IMAD.U32 R13, R9, -0x4, RZ ;  /* 0xfffffffc090d7824 */ /* 0x002fe200078e00ff */
[----:B------:R-:W-:-:S03]  /*0340*/  IADD3 R12, PT, PT, R12, 0xffffffe, RZ ;  /* 0x0ffffffe0c0c7810 */ /* 0x000fc60007ffe0ff */
[----:B------:R-:W-:-:S06]  /*0350*/  IMAD.HI.U32 R9, R9, R13, R8 ;  /* 0x0000000d09097227 */ /* 0x000fcc00078e0008 */
[----:B------:R-:W-:Y:S01]  /*0360*/  IMAD.HI.U32 R13, R9, R6, RZ ;  /* 0x00000006090d7227 */ /* 0x000fe200078e00ff */
[----:B------:R-:W-:Y:S02]  /*0370*/  LEA R9, R3, UR4, 0x6 ;  /* 0x0000000403097c11 */ /* 0x000fe4000f8e30ff */
[----:B------:R-:W-:Y:S01]  /*0380*/  @P2 IADD3 R11, PT, PT, R11, -0x2, RZ ;  /* 0xfffffffe0b0b2810 */ /* 0x000fe20007ffe0ff */
[----:B------:R-:W-:Y:S02]  /*0390*/  IMAD R13, R13, -0x4, R6 ;  /* 0xfffffffc0d0d7824 */ /* 0x000fe400078e0206 */
[----:B------:R-:W-:Y:S01]  /*03a0*/  IMAD R2, R2, 0x4, R9 ;  /* 0x0000000402027824 */ /* 0x000fe200078e0209 */
[----:B------:R-:W-:Y:S01]  /*03b0*/  @!P1 IADD3 R11, PT, PT, -R11, RZ, RZ ;  /* 0x000000ff0b0b9210 */ /* 0x000fe20007ffe1ff */
[----:B------:R-:W0:Y:S01]  /*03c0*/  F2I.FTZ.U32.TRUNC.NTZ R9, R12 ;  /* 0x0000000c00097305 */ /* 0x000e22000021f000 */
[----:B------:R-:W-:Y:S02]  /*03d0*/  ISETP.GE.U32.AND P3, PT, R13, 0x4, PT ;  /* 0x000000040d00780c */ /* 0x000fe40003f66070 */
[----:B------:R-:W-:-:S11]  /*03e0*/  ISETP.NE.AND P2, PT, R11, RZ, PT ;  /* 0x000000ff0b00720c */ /* 0x000fd60003f45270 */
[----:B------:R-:W-:Y:S01]  /*03f0*/  @P3 IADD3 R13, PT, PT, R13, -0x4, RZ ;  /* 0xfffffffc0d0d3810 */ /* 0x000fe20007ffe0ff */
[----:B0-----:R-:W-:-:S03]  /*0400*/  IMAD.U32 R15, R9, -0x8, RZ ;  /* 0xfffffff8090f7824 */ /* 0x001fc600078e00ff */
[----:B------:R-:W-:Y:S01]  /*0410*/  ISETP.GE.U32.AND P3, PT, R13, 0x4, PT ;  /* 0x000000040d00780c */ /* 0x000fe20003f66070 */
[----:B------:R-:W-:-:S04]  /*0420*/  IMAD.HI.U32 R9, R9, R15, R8 ;  /* 0x0000000f09097227 */ /* 0x000fc800078e0008 */
[----:B------:R-:W-:Y:S02]  /*0430*/  VIADD R8, R14, 0xffffffe ;  /* 0x0ffffffe0e087836 */ /* 0x000fe40000000000 */
[----:B------:R-:W-:-:S04]  /*0440*/  IMAD.HI.U32 R9, R9, R6, RZ ;  /* 0x0000000609097227 */ /* 0x000fc800078e00ff */
[----:B------:R-:W-:Y:S02]  /*0450*/  IMAD R12, R9, -0x8, R6 ;  /* 0xfffffff8090c7824 */ /* 0x000fe400078e0206 */
[----:B------:R-:W-:Y:S01]  /*0460*/  @P3 IADD3 R13, PT, PT, R13, -0x4, RZ ;  /* 0xfffffffc0d0d3810 */ /* 0x000fe20007ffe0ff */
[----:B------:R0:W1:Y:S02]  /*0470*/  F2I.FTZ.U32.TRUNC.NTZ R9, R8 ;  /* 0x0000000800097305 */ /* 0x000064000021f000 */
[----:B------:R-:W-:Y:S02]  /*0480*/  ISETP.GE.U32.AND P4, PT, R12, 0x8, PT ;  /* 0x000000080c00780c */ /* 0x000fe40003f86070 */
[----:B------:R-:W-:-:S04]  /*0490*/  @!P1 IADD3 R13, PT, PT, -R13, RZ, RZ ;  /* 0x000000ff0d0d9210 */ /* 0x000fc80007ffe1ff */
[----:B------:R-:W-:Y:S01]  /*04a0*/  ISETP.NE.AND P3, PT, R13, RZ, PT ;  /* 0x000000ff0d00720c */ /* 0x000fe20003f65270 */
[----:B0-----:R-:W-:-:S06]  /*04b0*/  IMAD.MOV.U32 R8, RZ, RZ, RZ ;  /* 0x000000ffff087224 */ /* 0x001fcc00078e00ff */
[----:B------:R-:W-:Y:S02]  /*04c0*/  @P4 IADD3 R12, PT, PT, R12, -0x8, RZ ;  /* 0xfffffff80c0c4810 */ /* 0x000fe40007ffe0ff */
[----:B-1----:R-:W-:-:S05]  /*04d0*/  LEA R13, -R9, RZ, 0x4 ;  /* 0x000000ff090d7211 */ /* 0x002fca00078e21ff */
[----:B------:R-:W-:-:S06]  /*04e0*/  IMAD.HI.U32 R9, R9, R13, R8 ;  /* 0x0000000d09097227 */ /* 0x000fcc00078e0008 */
[----:B------:R-:W-:-:S04]  /*04f0*/  IMAD.HI.U32 R9, R9, R6, RZ ;  /* 0x0000000609097227 */ /* 0x000fc800078e00ff */
[----:B--2---:R-:W-:-:S05]  /*0500*/  FMUL R7, R10, R7 ;  /* 0x000000070a077220 */ /* 0x004fca0000400000 */
[----:B------:R-:W-:Y:S01]  /*0510*/  STS [R2], R7 ;  /* 0x0000000702007388 */ /* 0x000fe20000000800 */
[----:B------:R-:W-:Y:S06]  /*0520*/  BAR.SYNC.DEFER_BLOCKING 0x0 ;  /* 0x0000000000007b1d */ /* 0x000fec0000010000 */
[----:B------:R-:W-:Y:S04]  /*0530*/  @!P2 LDS R10, [R2] ;  /* 0x00000000020aa984 */ /* 0x000fe80000000800 */
[----:B------:R-:W0:Y:S02]  /*0540*/  @!P2 LDS R11, [R2+0x40] ;  /* 0x00004000020ba984 */ /* 0x000e240000000800 */
[----:B0-----:R-:W-:-:S05]  /*0550*/  @!P2 FADD R11, R10, R11 ;  /* 0x0000000b0a0ba221 */ /* 0x001fca0000000000 */
[----:B------:R0:W-:Y:S01]  /*0560*/  @!P2 STS [R2], R11 ;  /* 0x0000000b0200a388 */ /* 0x0001e20000000800 */
[----:B------:R-:W-:Y:S01]  /*0570*/  BAR.SYNC.DEFER_BLOCKING 0x0 ;  /* 0x0000000000007b1d */ /* 0x000fe20000010000 */
[----:B------:R-:W-:Y:S01]  /*0580*/  ISETP.GE.U32.AND P2, PT, R12, 0x8, PT ;  /* 0x000000080c00780c */ /* 0x000fe20003f46070 */
[----:B0-----:R-:W-:-:S05]  /*0590*/  IMAD R11, R9, -0x10, R6 ;  /* 0xfffffff0090b7824 */ /* 0x001fca00078e0206 */
[----:B------:R-:W-:-:S07]  /*05a0*/  ISETP.GE.U32.AND P4, PT, R11, 0x10, PT ;  /* 0x000000100b00780c */ /* 0x000fce0003f86070 */
[----:B------:R-:W-:-:S04]  /*05b0*/  @P2 IADD3 R12, PT, PT, R12, -0x8, RZ ;  /* 0xfffffff80c0c2810 */ /* 0x000fc80007ffe0ff */
[----:B------:R-:W-:-:S04]  /*05c0*/  @!P1 IADD3 R12, PT, PT, -R12, RZ, RZ ;  /* 0x000000ff0c0c9210 */ /* 0x000fc80007ffe1ff */
[----:B------:R-:W-:Y:S01]  /*05d0*/  ISETP.NE.AND P2, PT, R12, RZ, PT ;  /* 0x000000ff0c00720c */ /* 0x000fe20003f45270 */
[----:B------:R-:W-:Y:S01]  /*05e0*/  @!P3 LDS R7, [R2] ;  /* 0x000000000207b984 */ /* 0x000fe20000000800 */
[----:B------:R-:W-:-:S03]  /*05f0*/  @P4 VIADD R11, R11, 0xfffffff0 ;  /* 0xfffffff00b0b4836 */ /* 0x000fc60000000000 */
[----:B------:R-:W0:Y:S02]  /*0600*/  @!P3 LDS R10, [R2+0x80] ;  /* 0x00008000020ab984 */ /* 0x000e240000000800 */
[----:B0-----:R-:W-:-:S05]  /*0610*/  @!P3 FADD R7, R7, R10 ;  /* 0x0000000a0707b221 */ /* 0x001fca0000000000 */
[----:B------:R-:W-:Y:S01]  /*0620*/  @!P3 STS [R2], R7 ;  /* 0x000000070200b388 */ /* 0x000fe20000000800 */
[----:B------:R-:W-:Y:S01]  /*0630*/  BAR.SYNC.DEFER_BLOCKING 0x0 ;  /* 0x0000000000007b1d */ /* 0x000fe20000010000 */
[----:B------:R-:W-:-:S13]  /*0640*/  ISETP.GE.U32.AND P3, PT, R11, 0x10, PT ;  /* 0x000000100b00780c */ /* 0x000fda0003f66070 */
[----:B------:R-:W-:-:S04]  /*0650*/  @P3 IADD3 R11, PT, PT, R11, -0x10, RZ ;  /* 0xfffffff00b0b3810 */ /* 0x000fc80007ffe0ff */
[----:B------:R-:W-:-:S04]  /*0660*/  @!P1 IADD3 R11, PT, PT, -R11, RZ, RZ ;  /* 0x000000ff0b0b9210 */ /* 0x000fc80007ffe1ff */
[----:B------:R-:W-:Y:S01]  /*0670*/  ISETP.NE.AND P1, PT, R11, RZ, PT ;  /* 0x000000ff0b00720c */ /* 0x000fe20003f25270 */
[----:B------:R-:W-:Y:S04]  /*0680*/  @!P2 LDS R6, [R2] ;  /* 0x000000000206a984 */ /* 0x000fe80000000800 */
[----:B------:R-:W0:Y:S02]  /*0690*/  @!P2 LDS R9, [R2+0x100] ;  /* 0x000100000209a984 */ /* 0x000e240000000800 */
[----:B0-----:R-:W-:-:S05]  /*06a0*/  @!P2 FADD R9, R6, R9 ;  /* 0x000000090609a221 */ /* 0x001fca0000000000 */
[----:B------:R-:W-:Y:S01]  /*06b0*/  @!P2 STS [R2], R9 ;  /* 0x000000090200a388 */ /* 0x000fe20000000800 */
[----:B------:R-:W-:Y:S06]  /*06c0*/  BAR.SYNC.DEFER_BLOCKING 0x0 ;  /* 0x0000000000007b1d */ /* 0x000fec0000010000 */
[----:B------:R-:W-:Y:S04]  /*06d0*/  @!P1 LDS R6, [R2] ;  /* 0x0000000002069984 */ /* 0x000fe80000000800 */
[----:B------:R-:W0:Y:S02]  /*06e0*/  @!P1 LDS R7, [R2+0x200] ;  /* 0x0002000002079984 */ /* 0x000e240000000800 */
[----:B0-----:R-:W-:-:S05]  /*06f0*/  @!P1 FADD R7, R6, R7 ;  /* 0x0000000706079221 */ /* 0x001fca0000000000 */
[----:B------:R-:W-:Y:S01]  /*0700*/  @!P1 STS [R2], R7 ;  /* 0x0000000702009388 */ /* 0x000fe20000000800 */
[----:B------:R-:W-:Y:S06]  /*0710*/  BAR.SYNC.DEFER_BLOCKING 0x0 ;  /* 0x0000000000007b1d */ /* 0x000fec0000010000 */
[----:B------:R-:W0:Y:S04]  /*0720*/  LDS R11, [R2] ;  /* 0x00000000020b7984 */ /* 0x000e280000000800 */
[----:B0-----:R0:W-:Y:S01]  /*0730*/  STG.E desc[UR10][R4.64+0x4], R11 ;  /* 0x0000040b04007986 */ /* 0x0011e2000c10190a */
[----:B------:R-:W-:Y:S05]  /*0740*/  @P0 EXIT ;  /* 0x000000000000094d */ /* 0x000fea0003800000 */
[----:B------:R-:W-:Y:S01]  /*0750*/  LEA R6, R3, UR4, 0x2 ;  /* 0x0000000403067c11 */ /* 0x000fe2000f8e10ff */
[----:B0-----:R-:W0:Y:S01]  /*0760*/  LDC.64 R4, c[0x0][0x398] ;  /* 0x0000e600ff047b82 */ /* 0x001e220000000a00 */
[----:B------:R-:W-:-:S03]  /*0770*/  IMAD R3, R0, UR9, R3 ;  /* 0x0000000900037c24 */ /* 0x000fc6000f8e0203 */
[----:B------:R-:W1:Y:S01]  /*0780*/  LDS R7, [R6] ;  /* 0x0000000006077984 */ /* 0x000e620000000800 */
[----:B0-----:R-:W-:-:S05]  /*0790*/  IMAD.WIDE R2, R3, 0x4, R4 ;  /* 0x0000000403027825 */ /* 0x001fca00078e0204 */
[----:B-1----:R-:W-:Y:S01]  /*07a0*/  STG.E desc[UR10][R2.64], R7 ;  /* 0x0000000702007986 */ /* 0x002fe2000c10190a */
[----:B------:R-:W-:Y:S05]  /*07b0*/  EXIT ;  /* 0x000000000000794d */ /* 0x000fea0003800000 */
.L_x_1:
        /* <DEDUP_REMOVED lines=12> */
.L_x_3:


//--------------------- .nv.shared.reserved.0     --------------------------
	.section	.nv.shared.reserved.0,"aw",@nobits
	.weak		__nv_reservedSMEM_offset_0_alias
	.size		__nv_reservedSMEM_offset_0_alias, 0, 64
	.other		__nv_reservedSMEM_offset_0_alias,@"STO_CUDA_RESERVED_SHARED STV_DEFAULT"
__nv_reservedSMEM_offset_0_alias:
	.zero		0
	.zero		64


//--------------------- .nv.shared._Z22bpnn_layerforward_CUDAPfS_S_S_ii --------------------------
	.section	.nv.shared._Z22bpnn_layerforward_CUDAPfS_S_S_ii,"aw",@nobits
	.sectionflags	@""
	.align	4
.nv.shared._Z22bpnn_layerforward_CUDAPfS_S_S_ii:
	.zero		2112


//--------------------- .nv.constant0._Z24bpnn_adjust_weights_cudaPfiS_iS_S_ --------------------------
	.section	.nv.constant0._Z24bpnn_adjust_weights_cudaPfiS_iS_S_,"a",@progbits
	.sectionflags	@""
	.align	4
.nv.constant0._Z24bpnn_adjust_weights_cudaPfiS_iS_S_:
	.zero		944


//--------------------- .nv.constant0._Z22bpnn_layerforward_CUDAPfS_S_S_ii --------------------------
	.section	.nv.constant0._Z22bpnn_layerforward_CUDAPfS_S_S_ii,"a",@progbits
	.sectionflags	@""
	.align	4
.nv.constant0._Z22bpnn_layerforward_CUDAPfS_S_S_ii:
	.zero		936


//--------------------- SYMBOLS --------------------------

	.type		.nv.reservedSmem.offset0,@object
	.size		.nv.reservedSmem.offset0,0x4
	.type		.nv.reservedSmem.cap,@object
	.size		.nv.reservedSmem.cap,0x4
